	.headerflags	@"EF_CUDA_TEXMODE_UNIFIED EF_CUDA_64BIT_ADDRESS EF_CUDA_ACCELERATORS EF_CUDA_SM90 EF_CUDA_VIRTUAL_SM(EF_CUDA_SM90)"
	.elftype	@"ET_EXEC"


//--------------------- .nv.info                  --------------------------
	.section	.nv.info,"",@"SHT_CUDA_INFO"
	.align	4


	//----- nvinfo : EIATTR_REGCOUNT
	.align		4
        /*0000*/ 	.byte	0x04, 0x2f
        /*0002*/ 	.short	(.L_1 - .L_0)
	.align		4
.L_0:
        /*0004*/ 	.word	index@(triton_poi_fused_12)
        /*0008*/ 	.word	0x0000001e


	//----- nvinfo : EIATTR_MIN_STACK_SIZE
	.align		4
.L_1:
        /*000c*/ 	.byte	0x04, 0x12
        /*000e*/ 	.short	(.L_3 - .L_2)
	.align		4
.L_2:
        /*0010*/ 	.word	index@(triton_poi_fused_12)
        /*0014*/ 	.word	0x00000000


	//----- nvinfo : EIATTR_FRAME_SIZE
	.align		4
.L_3:
        /*0018*/ 	.byte	0x04, 0x11
        /*001a*/ 	.short	(.L_5 - .L_4)
	.align		4
.L_4:
        /*001c*/ 	.word	index@(triton_poi_fused_12)
        /*0020*/ 	.word	0x00000000


	//----- nvinfo : EIATTR_MIN_STACK_SIZE
	.align		4
.L_5:
        /*0024*/ 	.byte	0x04, 0x12
        /*0026*/ 	.short	(.L_7 - .L_6)
	.align		4
.L_6:
        /*0028*/ 	.word	index@(triton_poi_fused_12)
        /*002c*/ 	.word	0x00000000
.L_7:


//--------------------- .nv.info.triton_poi_fused_12 --------------------------
	.section	.nv.info.triton_poi_fused_12,"",@"SHT_CUDA_INFO"
	.sectionflags	@""
	.align	4


	//----- nvinfo : EIATTR_CUDA_API_VERSION
	.align		4
        /*0000*/ 	.byte	0x04, 0x37
        /*0002*/ 	.short	(.L_9 - .L_8)
.L_8:
        /*0004*/ 	.word	0x0000007c


	//----- nvinfo : EIATTR_KPARAM_INFO
	.align		4
.L_9:
        /*0008*/ 	.byte	0x04, 0x17
        /*000a*/ 	.short	(.L_11 - .L_10)
.L_10:
        /*000c*/ 	.word	0x00000000
        /*0010*/ 	.short	0x0003
        /*0012*/ 	.short	0x0014
        /*0014*/ 	.byte	0x00, 0xf0, 0x11, 0x00


	//----- nvinfo : EIATTR_KPARAM_INFO
	.align		4
.L_11:
        /*0018*/ 	.byte	0x04, 0x17
        /*001a*/ 	.short	(.L_13 - .L_12)
.L_12:
        /*001c*/ 	.word	0x00000000
        /*0020*/ 	.short	0x0002
        /*0022*/ 	.short	0x0010
        /*0024*/ 	.byte	0x00, 0xf0, 0x11, 0x00


	//----- nvinfo : EIATTR_KPARAM_INFO
	.align		4
.L_13:
        /*0028*/ 	.byte	0x04, 0x17
        /*002a*/ 	.short	(.L_15 - .L_14)
.L_14:
        /*002c*/ 	.word	0x00000000
        /*0030*/ 	.short	0x0001
        /*0032*/ 	.short	0x0008
        /*0034*/ 	.byte	0x00, 0xf4, 0x21, 0x00


	//----- nvinfo : EIATTR_KPARAM_INFO
	.align		4
.L_15:
        /*0038*/ 	.byte	0x04, 0x17
        /*003a*/ 	.short	(.L_17 - .L_16)
.L_16:
        /*003c*/ 	.word	0x00000000
        /*0040*/ 	.short	0x0000
        /*0042*/ 	.short	0x0000
        /*0044*/ 	.byte	0x00, 0xf4, 0x21, 0x00


	//----- nvinfo : EIATTR_SPARSE_MMA_MASK
	.align		4
.L_17:
        /*0048*/ 	.byte	0x03, 0x50
        /*004a*/ 	.short	0x0000


	//----- nvinfo : EIATTR_MAXREG_COUNT
	.align		4
        /*004c*/ 	.byte	0x03, 0x1b
        /*004e*/ 	.short	0x00ff


	//----- nvinfo : EIATTR_EXIT_INSTR_OFFSETS
	.align		4
        /*0050*/ 	.byte	0x04, 0x1c
        /*0052*/ 	.short	(.L_19 - .L_18)


	//   ....[0]....
.L_18:
        /*0054*/ 	.word	0x00000680


	//   ....[1]....
        /*0058*/ 	.word	0x000006d0


	//----- nvinfo : EIATTR_REQNTID
	.align		4
.L_19:
        /*005c*/ 	.byte	0x04, 0x10
        /*005e*/ 	.short	(.L_21 - .L_20)
.L_20:
        /*0060*/ 	.word	0x00000080
        /*0064*/ 	.word	0x00000001
        /*0068*/ 	.word	0x00000001


	//----- nvinfo : EIATTR_CBANK_PARAM_SIZE
	.align		4
.L_21:
        /*006c*/ 	.byte	0x03, 0x19
        /*006e*/ 	.short	0x0018


	//----- nvinfo : EIATTR_PARAM_CBANK
	.align		4
        /*0070*/ 	.byte	0x04, 0x0a
        /*0072*/ 	.short	(.L_23 - .L_22)
	.align		4
.L_22:
        /*0074*/ 	.word	index@(.nv.constant0.triton_poi_fused_12)
        /*0078*/ 	.short	0x0210
        /*007a*/ 	.short	0x0018


	//----- nvinfo : EIATTR_SW_WAR
	.align		4
.L_23:
        /*007c*/ 	.byte	0x04, 0x36
        /*007e*/ 	.short	(.L_25 - .L_24)
.L_24:
        /*0080*/ 	.word	0x00000008
.L_25:


//--------------------- .nv.callgraph             --------------------------
	.section	.nv.callgraph,"",@"SHT_CUDA_CALLGRAPH"
	.align	4
	.sectionentsize	8
	.align		4
        /*0000*/ 	.word	0x00000000
	.align		4
        /*0004*/ 	.word	0xffffffff
	.align		4
        /*0008*/ 	.word	0x00000000
	.align		4
        /*000c*/ 	.word	0xfffffffe
	.align		4
        /*0010*/ 	.word	0x00000000
	.align		4
        /*0014*/ 	.word	0xfffffffd
	.align		4
        /*0018*/ 	.word	0x00000000
	.align		4
        /*001c*/ 	.word	0xfffffffc


//--------------------- .text.triton_poi_fused_12 --------------------------
	.section	.text.triton_poi_fused_12,"ax",@progbits
	.sectionflags	@"SHF_BARRIERS=1"
	.align	128
        .global         triton_poi_fused_12
        .type           triton_poi_fused_12,@function
        .size           triton_poi_fused_12,(.L_x_1 - triton_poi_fused_12)
        .other          triton_poi_fused_12,@"STO_CUDA_ENTRY STV_DEFAULT"
triton_poi_fused_12:
.text.triton_poi_fused_12:
[----:B------:R-:W0:Y:S01]  /*0000*/  LDC R1, c[0x0][0x28] ;  /* 0x00000a00ff017b82 */ /* 0x000e220000000800 */
[----:B------:R-:W1:Y:S07]  /*0010*/  S2R R15, SR_CTAID.X ;  /* 0x00000000000f7919 */ /* 0x000e6e0000002500 */
[----:B------:R-:W2:Y:S01]  /*0020*/  LDC.64 R16, c[0x0][0x210] ;  /* 0x00008400ff107b82 */ /* 0x000ea20000000a00 */
[----:B------:R-:W-:Y:S01]  /*0030*/  IMAD.MOV.U32 R14, RZ, RZ, RZ ;  /* 0x000000ffff0e7224 */ /* 0x000fe200078e00ff */
[----:B------:R-:W-:Y:S01]  /*0040*/  ULDC.64 UR6, c[0x0][0x208] ;  /* 0x0000820000067ab9 */ /* 0x000fe20000000a00 */
[----:B------:R-:W3:Y:S01]  /*0050*/  S2R R18, SR_TID.X ;  /* 0x0000000000127919 */ /* 0x000ee20000002100 */
[----:B------:R-:W4:Y:S01]  /*0060*/  S2R R19, SR_CTAID.Y ;  /* 0x0000000000137919 */ /* 0x000f220000002600 */
[----:B-1----:R-:W-:Y:S01]  /*0070*/  IMAD.SHL.U32 R15, R15, 0x10, RZ ;  /* 0x000000100f0f7824 */ /* 0x002fe200078e00ff */
[----:B---3--:R-:W-:-:S04]  /*0080*/  SHF.R.U32.HI R0, RZ, 0x4, R18 ;  /* 0x00000004ff007819 */ /* 0x008fc80000011612 */
[----:B------:R-:W-:Y:S01]  /*0090*/  LOP3.LUT R4, R15, 0xf, R18, 0xf8, !PT ;  /* 0x0000000f0f047812 */ /* 0x000fe200078ef812 */
[----:B----4-:R-:W-:Y:S01]  /*00a0*/  IMAD.SHL.U32 R19, R19, 0x40, RZ ;  /* 0x0000004013137824 */ /* 0x010fe200078e00ff */
[----:B------:R-:W-:Y:S02]  /*00b0*/  SGXT.U32 R0, R0, 0x3 ;  /* 0x000000030000781a */ /* 0x000fe40000000000 */
[----:B------:R-:W-:Y:S02]  /*00c0*/  ISETP.GE.AND P0, PT, R4, 0x9, PT ;  /* 0x000000090400780c */ /* 0x000fe40003f06270 */
[----:B------:R-:W-:Y:S02]  /*00d0*/  LOP3.LUT R3, R19, 0x8, R0, 0xfe, !PT ;  /* 0x0000000813037812 */ /* 0x000fe400078efe00 */
[----:B------:R-:W-:Y:S02]  /*00e0*/  LOP3.LUT R2, R19, R0, RZ, 0xfc, !PT ;  /* 0x0000000013027212 */ /* 0x000fe400078efcff */
[C---:B------:R-:W-:Y:S01]  /*00f0*/  ISETP.LT.AND P2, PT, R3.reuse, 0x600, !P0 ;  /* 0x000006000300780c */ /* 0x040fe20004741270 */
[--C-:B------:R-:W-:Y:S01]  /*0100*/  IMAD R3, R3, 0x9, R4.reuse ;  /* 0x0000000903037824 */ /* 0x100fe200078e0204 */
[----:B------:R-:W-:Y:S01]  /*0110*/  LOP3.LUT R6, R19, 0x10, R0, 0xfe, !PT ;  /* 0x0000001013067812 */ /* 0x000fe200078efe00 */
[----:B------:R-:W-:Y:S01]  /*0120*/  IMAD R5, R2, 0x9, R4 ;  /* 0x0000000902057824 */ /* 0x000fe200078e0204 */
[----:B------:R-:W-:-:S02]  /*0130*/  LOP3.LUT R7, R19, 0x18, R0, 0xfe, !PT ;  /* 0x0000001813077812 */ /* 0x000fc400078efe00 */
[----:B------:R-:W-:Y:S01]  /*0140*/  ISETP.LT.AND P1, PT, R2, 0x600, !P0 ;  /* 0x000006000200780c */ /* 0x000fe20004721270 */
[----:B--2---:R-:W-:Y:S01]  /*0150*/  IMAD.WIDE R2, R3, 0x4, R16 ;  /* 0x0000000403027825 */ /* 0x004fe200078e0210 */
[----:B------:R-:W-:Y:S02]  /*0160*/  ISETP.LT.AND P6, PT, R6, 0x600, !P0 ;  /* 0x000006000600780c */ /* 0x000fe400047c1270 */
[----:B------:R-:W-:Y:S02]  /*0170*/  LOP3.LUT R8, R19, 0x20, R0, 0xfe, !PT ;  /* 0x0000002013087812 */ /* 0x000fe400078efe00 */
[----:B------:R-:W-:Y:S01]  /*0180*/  ISETP.LT.AND P5, PT, R7, 0x600, !P0 ;  /* 0x000006000700780c */ /* 0x000fe200047a1270 */
[----:B------:R1:W2:Y:S01]  /*0190*/  @P2 LDG.E.EL R14, desc[UR6][R2.64] ;  /* 0x00000006020e2981 */ /* 0x0002a2000c2e1900 */
[----:B------:R-:W-:Y:S02]  /*01a0*/  LOP3.LUT R4, R19, 0x28, R0, 0xfe, !PT ;  /* 0x0000002813047812 */ /* 0x000fe400078efe00 */
[----:B------:R-:W-:-:S02]  /*01b0*/  LOP3.LUT R6, R19, 0x30, R0, 0xfe, !PT ;  /* 0x0000003013067812 */ /* 0x000fc400078efe00 */
[----:B------:R-:W-:Y:S02]  /*01c0*/  LOP3.LUT R7, R19, 0x38, R0, 0xfe, !PT ;  /* 0x0000003813077812 */ /* 0x000fe400078efe00 */
[----:B------:R-:W-:Y:S02]  /*01d0*/  ISETP.LT.AND P4, PT, R8, 0x600, !P0 ;  /* 0x000006000800780c */ /* 0x000fe40004781270 */
[----:B------:R-:W-:Y:S02]  /*01e0*/  ISETP.LT.AND P3, PT, R4, 0x600, !P0 ;  /* 0x000006000400780c */ /* 0x000fe40004761270 */
[----:B------:R-:W-:Y:S02]  /*01f0*/  ISETP.LT.AND P2, PT, R6, 0x600, !P0 ;  /* 0x000006000600780c */ /* 0x000fe40004741270 */
[----:B------:R-:W-:Y:S01]  /*0200*/  ISETP.LT.AND P0, PT, R7, 0x600, !P0 ;  /* 0x000006000700780c */ /* 0x000fe20004701270 */
[C---:B------:R-:W-:Y:S02]  /*0210*/  VIADD R7, R5.reuse, 0x90 ;  /* 0x0000009005077836 */ /* 0x040fe40000000000 */
[----:B------:R-:W-:-:S02]  /*0220*/  VIADD R9, R5, 0xd8 ;  /* 0x000000d805097836 */ /* 0x000fc40000000000 */
[C---:B------:R-:W-:Y:S02]  /*0230*/  VIADD R11, R5.reuse, 0x120 ;  /* 0x00000120050b7836 */ /* 0x040fe40000000000 */
[C---:B------:R-:W-:Y:S02]  /*0240*/  VIADD R13, R5.reuse, 0x168 ;  /* 0x00000168050d7836 */ /* 0x040fe40000000000 */
[C---:B------:R-:W-:Y:S02]  /*0250*/  VIADD R23, R5.reuse, 0x1b0 ;  /* 0x000001b005177836 */ /* 0x040fe40000000000 */
[C---:B------:R-:W-:Y:S02]  /*0260*/  VIADD R25, R5.reuse, 0x1f8 ;  /* 0x000001f805197836 */ /* 0x040fe40000000000 */
[----:B-1----:R-:W-:-:S04]  /*0270*/  IMAD.WIDE R2, R5, 0x4, R16 ;  /* 0x0000000405027825 */ /* 0x002fc800078e0210 */
[----:B------:R-:W-:-:S04]  /*0280*/  IMAD.WIDE R4, R7, 0x4, R16 ;  /* 0x0000000407047825 */ /* 0x000fc800078e0210 */
[----:B------:R-:W-:-:S04]  /*0290*/  IMAD.WIDE R6, R9, 0x4, R16 ;  /* 0x0000000409067825 */ /* 0x000fc800078e0210 */
[----:B------:R-:W-:Y:S01]  /*02a0*/  IMAD.WIDE R8, R11, 0x4, R16 ;  /* 0x000000040b087825 */ /* 0x000fe200078e0210 */
[----:B------:R-:W-:-:S03]  /*02b0*/  CS2R R20, SRZ ;  /* 0x0000000000147805 */ /* 0x000fc6000001ff00 */
[----:B------:R-:W-:-:S03]  /*02c0*/  IMAD.WIDE R10, R13, 0x4, R16 ;  /* 0x000000040d0a7825 */ /* 0x000fc600078e0210 */
[----:B------:R1:W3:Y:S01]  /*02d0*/  @P6 LDG.E.EL R20, desc[UR6][R4.64] ;  /* 0x0000000604146981 */ /* 0x0002e2000c2e1900 */
[--C-:B------:R-:W-:Y:S01]  /*02e0*/  IMAD.WIDE R12, R23, 0x4, R16.reuse ;  /* 0x00000004170c7825 */ /* 0x100fe200078e0210 */
[----:B------:R-:W-:Y:S02]  /*02f0*/  CS2R R22, SRZ ;  /* 0x0000000000167805 */ /* 0x000fe4000001ff00 */
[----:B------:R-:W4:Y:S01]  /*0300*/  @P5 LDG.E.EL R21, desc[UR6][R6.64] ;  /* 0x0000000606155981 */ /* 0x000f22000c2e1900 */
[----:B------:R-:W-:Y:S01]  /*0310*/  IMAD.WIDE R16, R25, 0x4, R16 ;  /* 0x0000000419107825 */ /* 0x000fe200078e0210 */
[----:B------:R-:W-:Y:S02]  /*0320*/  CS2R R24, SRZ ;  /* 0x0000000000187805 */ /* 0x000fe4000001ff00 */
[----:B------:R-:W5:Y:S01]  /*0330*/  @P4 LDG.E.EL R22, desc[UR6][R8.64] ;  /* 0x0000000608164981 */ /* 0x000f62000c2e1900 */
[----:B------:R-:W-:-:S03]  /*0340*/  IMAD.MOV.U32 R26, RZ, RZ, RZ ;  /* 0x000000ffff1a7224 */ /* 0x000fc600078e00ff */
[----:B------:R-:W5:Y:S04]  /*0350*/  @P3 LDG.E.EL R24, desc[UR6][R10.64] ;  /* 0x000000060a183981 */ /* 0x000f68000c2e1900 */
[----:B------:R1:W5:Y:S04]  /*0360*/  @P2 LDG.E.EL R23, desc[UR6][R12.64] ;  /* 0x000000060c172981 */ /* 0x000368000c2e1900 */
[----:B------:R1:W5:Y:S04]  /*0370*/  @P1 LDG.E.EL R25, desc[UR6][R2.64] ;  /* 0x0000000602191981 */ /* 0x000368000c2e1900 */
[----:B------:R-:W5:Y:S01]  /*0380*/  @P0 LDG.E.EL R26, desc[UR6][R16.64] ;  /* 0x00000006101a0981 */ /* 0x000f62000c2e1900 */
[----:B------:R-:W1:Y:S01]  /*0390*/  S2R R27, SR_TID.X ;  /* 0x00000000001b7919 */ /* 0x000e620000002100 */
[----:B------:R-:W1:Y:S01]  /*03a0*/  S2UR UR5, SR_CgaCtaId ;  /* 0x00000000000579c3 */ /* 0x000e620000008800 */
[----:B------:R-:W-:-:S02]  /*03b0*/  UMOV UR4, 0x400 ;  /* 0x0000040000047882 */ /* 0x000fc40000000000 */
[----:B01----:R-:W-:Y:S01]  /*03c0*/  UPRMT UR4, UR5, 0x654, UR4 ;  /* 0x0000065405047896 */ /* 0x003fe20008000004 */
[----:B------:R-:W-:Y:S01]  /*03d0*/  IMAD.SHL.U32 R4, R27, 0x40, RZ ;  /* 0x000000401b047824 */ /* 0x000fe200078e00ff */
[----:B------:R-:W-:-:S04]  /*03e0*/  SHF.R.U32.HI R5, RZ, 0x4, R27 ;  /* 0x00000004ff057819 */ /* 0x000fc8000001161b */
[----:B------:R-:W-:Y:S02]  /*03f0*/  SGXT.U32 R5, R5, 0x3 ;  /* 0x000000030505781a */ /* 0x000fe40000000000 */
[----:B------:R-:W-:-:S04]  /*0400*/  LOP3.LUT R4, R4, 0x3c0, RZ, 0xc0, !PT ;  /* 0x000003c004047812 */ /* 0x000fc800078ec0ff */
[C---:B------:R-:W-:Y:S02]  /*0410*/  LOP3.LUT R5, R4.reuse, R5, RZ, 0xfc, !PT ;  /* 0x0000000504057212 */ /* 0x040fe400078efcff */
[----:B------:R-:W-:-:S05]  /*0420*/  LEA.HI R4, R4, UR4, RZ, 0x1e ;  /* 0x0000000404047c11 */ /* 0x000fca000f8ff0ff */
[----:B------:R-:W-:Y:S01]  /*0430*/  IMAD R13, R5, 0x4, R4 ;  /* 0x00000004050d7824 */ /* 0x000fe200078e0204 */
[C---:B------:R-:W-:Y:S01]  /*0440*/  LOP3.LUT R2, R27.reuse, 0x70, RZ, 0xc0, !PT ;  /* 0x000000701b027812 */ /* 0x040fe200078ec0ff */
[----:B------:R-:W-:-:S04]  /*0450*/  IMAD.SHL.U32 R8, R27, 0x4, RZ ;  /* 0x000000041b087824 */ /* 0x000fc800078e00ff */
[----:B------:R-:W-:Y:S01]  /*0460*/  VIADD R3, R2, UR4 ;  /* 0x0000000402037c36 */ /* 0x000fe20008000000 */
[----:B------:R-:W-:-:S05]  /*0470*/  LOP3.LUT R8, R8, 0x1fc, RZ, 0xc0, !PT ;  /* 0x000001fc08087812 */ /* 0x000fca00078ec0ff */
[----:B------:R-:W-:Y:S02]  /*0480*/  IMAD R4, R8, 0x4, R3 ;  /* 0x0000000408047824 */ /* 0x000fe400078e0203 */
[----:B------:R-:W-:Y:S01]  /*0490*/  IMAD.SHL.U32 R18, R18, 0x4, RZ ;  /* 0x0000000412127824 */ /* 0x000fe200078e00ff */
[----:B------:R-:W0:Y:S04]  /*04a0*/  LDC.64 R2, c[0x0][0x218] ;  /* 0x00008600ff027b82 */ /* 0x000e280000000a00 */
[----:B------:R-:W-:-:S05]  /*04b0*/  LOP3.LUT R18, R19, 0x3c, R18, 0xf8, !PT ;  /* 0x0000003c13127812 */ /* 0x000fca00078ef812 */
[----:B------:R-:W-:-:S05]  /*04c0*/  IMAD.HI R9, R18, 0x2aaaaaab, RZ ;  /* 0x2aaaaaab12097827 */ /* 0x000fca00078e02ff */
[----:B------:R-:W-:-:S04]  /*04d0*/  SHF.R.U32.HI R10, RZ, 0x1f, R9 ;  /* 0x0000001fff0a7819 */ /* 0x000fc80000011609 */
[----:B------:R-:W-:Y:S02]  /*04e0*/  LEA.HI.SX32 R11, R9, R10, 0x1e ;  /* 0x0000000a090b7211 */ /* 0x000fe400078ff2ff */
[----:B------:R-:W-:Y:S02]  /*04f0*/  LOP3.LUT R10, R8, 0x200, RZ, 0xfc, !PT ;  /* 0x00000200080a7812 */ /* 0x000fe400078efcff */
[----:B------:R-:W-:Y:S01]  /*0500*/  ISETP.GE.AND P0, PT, R18, 0x600, PT ;  /* 0x000006001200780c */ /* 0x000fe20003f06270 */
[----:B------:R-:W-:Y:S01]  /*0510*/  IMAD R18, R11, -0x18, R18 ;  /* 0xffffffe80b127824 */ /* 0x000fe200078e0212 */
[----:B------:R-:W-:Y:S02]  /*0520*/  LOP3.LUT R9, R15, R0, RZ, 0xfc, !PT ;  /* 0x000000000f097212 */ /* 0x000fe400078efcff */
[----:B------:R-:W-:Y:S02]  /*0530*/  LOP3.LUT R0, R15, 0x8, R0, 0xfe, !PT ;  /* 0x000000080f007812 */ /* 0x000fe400078efe00 */
[----:B------:R-:W-:Y:S01]  /*0540*/  SHF.R.U32.HI R10, RZ, 0x2, R10 ;  /* 0x00000002ff0a7819 */ /* 0x000fe2000001160a */
[----:B------:R-:W-:Y:S01]  /*0550*/  IMAD R18, R11, 0xd8, R18 ;  /* 0x000000d80b127824 */ /* 0x000fe200078e0212 */
[----:B------:R-:W-:-:S02]  /*0560*/  ISETP.LT.AND P1, PT, R9, 0x9, !P0 ;  /* 0x000000090900780c */ /* 0x000fc40004721270 */
[----:B------:R-:W-:Y:S02]  /*0570*/  ISETP.LT.AND P0, PT, R0, 0x9, !P0 ;  /* 0x000000090000780c */ /* 0x000fe40004701270 */
[----:B------:R-:W-:Y:S01]  /*0580*/  LOP3.LUT R10, R10, 0xf0, RZ, 0xc0, !PT ;  /* 0x000000f00a0a7812 */ /* 0x000fe200078ec0ff */
[----:B------:R-:W-:-:S04]  /*0590*/  IMAD R11, R9, 0x18, R18 ;  /* 0x00000018090b7824 */ /* 0x000fc800078e0212 */
[----:B------:R-:W-:Y:S02]  /*05a0*/  VIADD R9, R10, UR4 ;  /* 0x000000040a097c36 */ /* 0x000fe40008000000 */
[----:B0-----:R-:W-:-:S04]  /*05b0*/  IMAD.WIDE R10, R11, 0x4, R2 ;  /* 0x000000040b0a7825 */ /* 0x001fc800078e0202 */
[----:B------:R-:W-:Y:S01]  /*05c0*/  IMAD R9, R8, 0x4, R9 ;  /* 0x0000000408097824 */ /* 0x000fe200078e0209 */
[----:B--2---:R-:W-:Y:S04]  /*05d0*/  STS [R13+0x20], R14 ;  /* 0x0000200e0d007388 */ /* 0x004fe80000000800 */
[----:B---3--:R-:W-:Y:S04]  /*05e0*/  STS [R13+0x40], R20 ;  /* 0x000040140d007388 */ /* 0x008fe80000000800 */
[----:B----4-:R-:W-:Y:S04]  /*05f0*/  STS [R13+0x60], R21 ;  /* 0x000060150d007388 */ /* 0x010fe80000000800 */
[----:B-----5:R-:W-:Y:S04]  /*0600*/  STS [R13+0x80], R22 ;  /* 0x000080160d007388 */ /* 0x020fe80000000800 */
[----:B------:R-:W-:Y:S04]  /*0610*/  STS [R13+0xa0], R24 ;  /* 0x0000a0180d007388 */ /* 0x000fe80000000800 */
[----:B------:R-:W-:Y:S04]  /*0620*/  STS [R13+0xc0], R23 ;  /* 0x0000c0170d007388 */ /* 0x000fe80000000800 */
[----:B------:R-:W-:Y:S04]  /*0630*/  STS [R13], R25 ;  /* 0x000000190d007388 */ /* 0x000fe80000000800 */
[----:B------:R-:W-:Y:S01]  /*0640*/  STS [R13+0xe0], R26 ;  /* 0x0000e01a0d007388 */ /* 0x000fe20000000800 */
[----:B------:R-:W-:Y:S06]  /*0650*/  BAR.SYNC.DEFER_BLOCKING 0x0 ;  /* 0x0000000000007b1d */ /* 0x000fec0000010000 */
[----:B------:R-:W0:Y:S04]  /*0660*/  LDS.128 R4, [R4] ;  /* 0x0000000004047984 */ /* 0x000e280000000c00 */
[----:B0-----:R0:W-:Y:S02]  /*0670*/  @P1 STG.E.128 desc[UR6][R10.64], R4 ;  /* 0x000000040a001986 */ /* 0x0011e4000c101d06 */
[----:B0-----:R-:W-:Y:S05]  /*0680*/  @!P0 EXIT ;  /* 0x000000000000894d */ /* 0x001fea0003800000 */
[----:B0-----:R-:W0:Y:S01]  /*0690*/  LDS.128 R8, [R9+0x800] ;  /* 0x0008000009087984 */ /* 0x001e220000000c00 */
[----:B------:R-:W-:-:S04]  /*06a0*/  IMAD R5, R0, 0x18, R18 ;  /* 0x0000001800057824 */ /* 0x000fc800078e0212 */
[----:B------:R-:W-:-:S05]  /*06b0*/  IMAD.WIDE R2, R5, 0x4, R2 ;  /* 0x0000000405027825 */ /* 0x000fca00078e0202 */
[----:B0-----:R-:W-:Y:S01]  /*06c0*/  STG.E.128 desc[UR6][R2.64], R8 ;  /* 0x0000000802007986 */ /* 0x001fe2000c101d06 */
[----:B------:R-:W-:Y:S05]  /*06d0*/  EXIT ;  /* 0x000000000000794d */ /* 0x000fea0003800000 */
.L_x_0:
[----:B------:R-:W-:-:S00]  /*06e0*/  BRA `(.L_x_0) ;  /* 0xfffffffc00fc7947 */ /* 0x000fc0000383ffff */
[----:B------:R-:W-:-:S00]  /*06f0*/  NOP ;  /* 0x0000000000007918 */ /* 0x000fc00000000000 */
        /* <DEDUP_REMOVED lines=8> */
.L_x_1:


//--------------------- .nv.shared.triton_poi_fused_12 --------------------------
	.section	.nv.shared.triton_poi_fused_12,"aw",@nobits
	.sectionflags	@""
	.align	16
	.zero		1024


//--------------------- .nv.constant0.triton_poi_fused_12 --------------------------
	.section	.nv.constant0.triton_poi_fused_12,"a",@progbits
	.sectionflags	@""
	.align	4
.nv.constant0.triton_poi_fused_12:
	.zero		552
